//
// Generated by NVIDIA NVVM Compiler
//
// Compiler Build ID: CL-36424714
// Cuda compilation tools, release 13.0, V13.0.88
// Based on NVVM 20.0.0
//

.version 9.0
.target sm_100
.address_size 64

	// .globl	_Z4test13__nv_bfloat16S_

.visible .entry _Z4test13__nv_bfloat16S_(
	.param .align 2 .b8 _Z4test13__nv_bfloat16S__param_0[2],
	.param .align 2 .b8 _Z4test13__nv_bfloat16S__param_1[2]
)
{


	ret;

}


// ===== COMPILED SASS (sm_100) =====

	.target	sm_100

	.elftype	@"ET_EXEC"


//--------------------- .note.nv.tkinfo           --------------------------
	.section	.note.nv.tkinfo,"",@"SHT_NOTE"
	.sectionflags	@"SHF_NOTE_NV_TKINFO"
	.tkinfo
        /*0018*/ 	.word	0x00000002
        /*0030*/ 	.string	""
        /*0030*/ 	.string	"ptxas"
        /*0030*/ 	.string	"Cuda compilation tools, release 13.0, V13.0.88"
        /*0030*/ 	.string	"Build cuda_13.0.r13.0/compiler.36424714_0"
        /*0030*/ 	.string	"-arch sm_100 -m 64 "



//--------------------- .note.nv.cuinfo           --------------------------
	.section	.note.nv.cuinfo,"",@"SHT_NOTE"
	.sectionflags	@"SHF_NOTE_NV_CUINFO"
        /*0018*/ 	.short	0x0002
        /*001a*/ 	.short	0x0064
        /*001c*/ 	.short	0x0082
	.zero		2


//--------------------- .nv.info                  --------------------------
	.section	.nv.info,"",@"SHT_CUDA_INFO"
	.align	4


	//----- nvinfo : EIATTR_REGCOUNT
	.align		4
        /*0000*/ 	.byte	0x04, 0x2f
        /*0002*/ 	.short	(.L_1 - .L_0)
	.align		4
.L_0:
        /*0004*/ 	.word	index@(_Z4test13__nv_bfloat16S_)
        /*0008*/ 	.word	0x00000004


	//----- nvinfo : EIATTR_FRAME_SIZE
	.align		4
.L_1:
        /*000c*/ 	.byte	0x04, 0x11
        /*000e*/ 	.short	(.L_3 - .L_2)
	.align		4
.L_2:
        /*0010*/ 	.word	index@(_Z4test13__nv_bfloat16S_)
        /*0014*/ 	.word	0x00000000


	//----- nvinfo : EIATTR_MIN_STACK_SIZE
	.align		4
.L_3:
        /*0018*/ 	.byte	0x04, 0x12
        /*001a*/ 	.short	(.L_5 - .L_4)
	.align		4
.L_4:
        /*001c*/ 	.word	index@(_Z4test13__nv_bfloat16S_)
        /*0020*/ 	.word	0x00000000
.L_5:


//--------------------- .nv.compat                --------------------------
	.section	.nv.compat,"",@"SHT_CUDA_COMPAT_INFO"
	.align	4
        /*0000*/ 	.byte	0x02, 0x09, 0x00, 0x00, 0x02, 0x02, 0x01, 0x00, 0x02, 0x05, 0x05, 0x00, 0x03, 0x07, 0x01, 0x01
        /*0010*/ 	.byte	0x02, 0x03, 0x00, 0x00, 0x02, 0x06, 0x01, 0x00, 0x04, 0x0b, 0x08, 0x00, 0x09, 0x00, 0x00, 0x00
        /*0020*/ 	.byte	0x00, 0x00, 0x00, 0x00


//--------------------- .nv.info._Z4test13__nv_bfloat16S_ --------------------------
	.section	.nv.info._Z4test13__nv_bfloat16S_,"",@"SHT_CUDA_INFO"
	.sectionflags	@""
	.align	4


	//----- nvinfo : EIATTR_CUDA_API_VERSION
	.align		4
        /*0000*/ 	.byte	0x04, 0x37
        /*0002*/ 	.short	(.L_7 - .L_6)
.L_6:
        /*0004*/ 	.word	0x00000082


	//----- nvinfo : EIATTR_KPARAM_INFO
	.align		4
.L_7:
        /*0008*/ 	.byte	0x04, 0x17
        /*000a*/ 	.short	(.L_9 - .L_8)
.L_8:
        /*000c*/ 	.word	0x00000000
        /*0010*/ 	.short	0x0001
        /*0012*/ 	.short	0x0002
        /*0014*/ 	.byte	0x00, 0xf0, 0x09, 0x00


	//----- nvinfo : EIATTR_KPARAM_INFO
	.align		4
.L_9:
        /*0018*/ 	.byte	0x04, 0x17
        /*001a*/ 	.short	(.L_11 - .L_10)
.L_10:
        /*001c*/ 	.word	0x00000000
        /*0020*/ 	.short	0x0000
        /*0022*/ 	.short	0x0000
        /*0024*/ 	.byte	0x00, 0xf0, 0x09, 0x00


	//----- nvinfo : EIATTR_SPARSE_MMA_MASK
	.align		4
.L_11:
        /*0028*/ 	.byte	0x03, 0x50
        /*002a*/ 	.short	0x0000


	//----- nvinfo : EIATTR_MAXREG_COUNT
	.align		4
        /*002c*/ 	.byte	0x03, 0x1b
        /*002e*/ 	.short	0x00ff


	//----- nvinfo : EIATTR_MERCURY_ISA_VERSION
	.align		4
        /*0030*/ 	.byte	0x03, 0x5f
        /*0032*/ 	.short	0x0101


	//----- nvinfo : EIATTR_VRC_CTA_INIT_COUNT
	.align		4
        /*0034*/ 	.byte	0x02, 0x4a
	.zero		1
	.zero		1


	//----- nvinfo : EIATTR_EXIT_INSTR_OFFSETS
	.align		4
        /*0038*/ 	.byte	0x04, 0x1c
        /*003a*/ 	.short	(.L_13 - .L_12)


	//   ....[0]....
.L_12:
        /*003c*/ 	.word	0x00000010


	//----- nvinfo : EIATTR_CBANK_PARAM_SIZE
	.align		4
.L_13:
        /*0040*/ 	.byte	0x03, 0x19
        /*0042*/ 	.short	0x0004


	//----- nvinfo : EIATTR_PARAM_CBANK
	.align		4
        /*0044*/ 	.byte	0x04, 0x0a
        /*0046*/ 	.short	(.L_15 - .L_14)
	.align		4
.L_14:
        /*0048*/ 	.word	index@(.nv.constant0._Z4test13__nv_bfloat16S_)
        /*004c*/ 	.short	0x0380
        /*004e*/ 	.short	0x0004


	//----- nvinfo : EIATTR_SW_WAR
	.align		4
.L_15:
        /*0050*/ 	.byte	0x04, 0x36
        /*0052*/ 	.short	(.L_17 - .L_16)
.L_16:
        /*0054*/ 	.word	0x00000008
.L_17:


//--------------------- .nv.callgraph             --------------------------
	.section	.nv.callgraph,"",@"SHT_CUDA_CALLGRAPH"
	.align	4
	.sectionentsize	8
	.align		4
        /*0000*/ 	.word	0x00000000
	.align		4
        /*0004*/ 	.word	0xffffffff
	.align		4
        /*0008*/ 	.word	0x00000000
	.align		4
        /*000c*/ 	.word	0xfffffffe
	.align		4
        /*0010*/ 	.word	0x00000000
	.align		4
        /*0014*/ 	.word	0xfffffffd
	.align		4
        /*0018*/ 	.word	0x00000000
	.align		4
        /*001c*/ 	.word	0xfffffffc


//--------------------- .text._Z4test13__nv_bfloat16S_ --------------------------
	.section	.text._Z4test13__nv_bfloat16S_,"ax",@progbits
	.align	128
        .global         _Z4test13__nv_bfloat16S_
        .type           _Z4test13__nv_bfloat16S_,@function
        .size           _Z4test13__nv_bfloat16S_,(.L_x_1 - _Z4test13__nv_bfloat16S_)
        .other          _Z4test13__nv_bfloat16S_,@"STO_CUDA_ENTRY STV_DEFAULT"
_Z4test13__nv_bfloat16S_:
.text._Z4test13__nv_bfloat16S_:
[----:B------:R-:W-:Y:S01]  /*0000*/  LDC R1, c[0x0][0x37c] ;  /* 0x0000df00ff017b82 */ /* 0x000fe20000000800 */
[----:B------:R-:W-:Y:S05]  /*0010*/  EXIT ;  /* 0x000000000000794d */ /* 0x000fea0003800000 */
.L_x_0:
[----:B------:R-:W-:-:S00]  /*0020*/  BRA `(.L_x_0) ;  /* 0xfffffffc00fc7947 */ /* 0x000fc0000383ffff */
[----:B------:R-:W-:-:S00]  /*0030*/  NOP ;  /* 0x0000000000007918 */ /* 0x000fc00000000000 */
        /* <DEDUP_REMOVED lines=12> */
.L_x_1:


//--------------------- .nv.shared.reserved.0     --------------------------
	.section	.nv.shared.reserved.0,"aw",@nobits
	.weak		__nv_reservedSMEM_offset_0_alias
	.size		__nv_reservedSMEM_offset_0_alias, 0, 64
	.other		__nv_reservedSMEM_offset_0_alias,@"STO_CUDA_RESERVED_SHARED STV_DEFAULT"
__nv_reservedSMEM_offset_0_alias:
	.zero		0
	.zero		64


//--------------------- .nv.constant0._Z4test13__nv_bfloat16S_ --------------------------
	.section	.nv.constant0._Z4test13__nv_bfloat16S_,"a",@progbits
	.sectionflags	@""
	.align	4
.nv.constant0._Z4test13__nv_bfloat16S_:
	.zero		900


//--------------------- SYMBOLS --------------------------

	.type		.nv.reservedSmem.offset0,@object
	.size		.nv.reservedSmem.offset0,0x4
